//
// Generated by NVIDIA NVVM Compiler
//
// Compiler Build ID: CL-36424714
// Cuda compilation tools, release 13.0, V13.0.88
// Based on NVVM 20.0.0
//

.version 9.0
.target sm_100
.address_size 64

	// .globl	_Z10saxpy_racyifPfS_

.visible .entry _Z10saxpy_racyifPfS_(
	.param .u32 _Z10saxpy_racyifPfS__param_0,
	.param .f32 _Z10saxpy_racyifPfS__param_1,
	.param .u64 .ptr .align 1 _Z10saxpy_racyifPfS__param_2,
	.param .u64 .ptr .align 1 _Z10saxpy_racyifPfS__param_3
)
{
	.reg .b32 	%r<2>;
	.reg .b32 	%f<12>;
	.reg .b64 	%rd<5>;

	ld.param.u64 	%rd1, [_Z10saxpy_racyifPfS__param_2];
	cvta.to.global.u64 	%rd2, %rd1;
	mov.u32 	%r1, %tid.x;
	mul.wide.u32 	%rd3, %r1, 4;
	add.s64 	%rd4, %rd2, %rd3;
	ld.global.f32 	%f1, [%rd4+64];
	ld.global.f32 	%f2, [%rd4];
	add.f32 	%f3, %f1, %f2;
	ld.global.f32 	%f4, [%rd4+32];
	add.f32 	%f5, %f3, %f4;
	ld.global.f32 	%f6, [%rd4+16];
	add.f32 	%f7, %f5, %f6;
	ld.global.f32 	%f8, [%rd4+8];
	add.f32 	%f9, %f7, %f8;
	ld.global.f32 	%f10, [%rd4+4];
	add.f32 	%f11, %f9, %f10;
	st.global.f32 	[%rd4], %f11;
	ret;

}


// ===== COMPILED SASS (sm_100) =====

	.target	sm_100

	.elftype	@"ET_EXEC"


//--------------------- .note.nv.tkinfo           --------------------------
	.section	.note.nv.tkinfo,"",@"SHT_NOTE"
	.sectionflags	@"SHF_NOTE_NV_TKINFO"
	.tkinfo
        /*0018*/ 	.word	0x00000002
        /*0030*/ 	.string	""
        /*0030*/ 	.string	"ptxas"
        /*0030*/ 	.string	"Cuda compilation tools, release 13.0, V13.0.88"
        /*0030*/ 	.string	"Build cuda_13.0.r13.0/compiler.36424714_0"
        /*0030*/ 	.string	"-arch sm_100 -m 64 "



//--------------------- .note.nv.cuinfo           --------------------------
	.section	.note.nv.cuinfo,"",@"SHT_NOTE"
	.sectionflags	@"SHF_NOTE_NV_CUINFO"
        /*0018*/ 	.short	0x0002
        /*001a*/ 	.short	0x0064
        /*001c*/ 	.short	0x0082
	.zero		2


//--------------------- .nv.info                  --------------------------
	.section	.nv.info,"",@"SHT_CUDA_INFO"
	.align	4


	//----- nvinfo : EIATTR_REGCOUNT
	.align		4
        /*0000*/ 	.byte	0x04, 0x2f
        /*0002*/ 	.short	(.L_1 - .L_0)
	.align		4
.L_0:
        /*0004*/ 	.word	index@(_Z10saxpy_racyifPfS_)
        /*0008*/ 	.word	0x00000010


	//----- nvinfo : EIATTR_FRAME_SIZE
	.align		4
.L_1:
        /*000c*/ 	.byte	0x04, 0x11
        /*000e*/ 	.short	(.L_3 - .L_2)
	.align		4
.L_2:
        /*0010*/ 	.word	index@(_Z10saxpy_racyifPfS_)
        /*0014*/ 	.word	0x00000000


	//----- nvinfo : EIATTR_MIN_STACK_SIZE
	.align		4
.L_3:
        /*0018*/ 	.byte	0x04, 0x12
        /*001a*/ 	.short	(.L_5 - .L_4)
	.align		4
.L_4:
        /*001c*/ 	.word	index@(_Z10saxpy_racyifPfS_)
        /*0020*/ 	.word	0x00000000
.L_5:


//--------------------- .nv.compat                --------------------------
	.section	.nv.compat,"",@"SHT_CUDA_COMPAT_INFO"
	.align	4
        /*0000*/ 	.byte	0x02, 0x09, 0x00, 0x00, 0x02, 0x02, 0x01, 0x00, 0x02, 0x05, 0x05, 0x00, 0x03, 0x07, 0x01, 0x01
        /*0010*/ 	.byte	0x02, 0x03, 0x00, 0x00, 0x02, 0x06, 0x01, 0x00, 0x04, 0x0b, 0x08, 0x00, 0x09, 0x00, 0x00, 0x00
        /*0020*/ 	.byte	0x00, 0x00, 0x00, 0x00


//--------------------- .nv.info._Z10saxpy_racyifPfS_ --------------------------
	.section	.nv.info._Z10saxpy_racyifPfS_,"",@"SHT_CUDA_INFO"
	.sectionflags	@""
	.align	4


	//----- nvinfo : EIATTR_CUDA_API_VERSION
	.align		4
        /*0000*/ 	.byte	0x04, 0x37
        /*0002*/ 	.short	(.L_7 - .L_6)
.L_6:
        /*0004*/ 	.word	0x00000082


	//----- nvinfo : EIATTR_KPARAM_INFO
	.align		4
.L_7:
        /*0008*/ 	.byte	0x04, 0x17
        /*000a*/ 	.short	(.L_9 - .L_8)
.L_8:
        /*000c*/ 	.word	0x00000000
        /*0010*/ 	.short	0x0003
        /*0012*/ 	.short	0x0010
        /*0014*/ 	.byte	0x00, 0xf5, 0x21, 0x00


	//----- nvinfo : EIATTR_KPARAM_INFO
	.align		4
.L_9:
        /*0018*/ 	.byte	0x04, 0x17
        /*001a*/ 	.short	(.L_11 - .L_10)
.L_10:
        /*001c*/ 	.word	0x00000000
        /*0020*/ 	.short	0x0002
        /*0022*/ 	.short	0x0008
        /*0024*/ 	.byte	0x00, 0xf5, 0x21, 0x00


	//----- nvinfo : EIATTR_KPARAM_INFO
	.align		4
.L_11:
        /*0028*/ 	.byte	0x04, 0x17
        /*002a*/ 	.short	(.L_13 - .L_12)
.L_12:
        /*002c*/ 	.word	0x00000000
        /*0030*/ 	.short	0x0001
        /*0032*/ 	.short	0x0004
        /*0034*/ 	.byte	0x00, 0xf0, 0x11, 0x00


	//----- nvinfo : EIATTR_KPARAM_INFO
	.align		4
.L_13:
        /*0038*/ 	.byte	0x04, 0x17
        /*003a*/ 	.short	(.L_15 - .L_14)
.L_14:
        /*003c*/ 	.word	0x00000000
        /*0040*/ 	.short	0x0000
        /*0042*/ 	.short	0x0000
        /*0044*/ 	.byte	0x00, 0xf0, 0x11, 0x00


	//----- nvinfo : EIATTR_SPARSE_MMA_MASK
	.align		4
.L_15:
        /*0048*/ 	.byte	0x03, 0x50
        /*004a*/ 	.short	0x0000


	//----- nvinfo : EIATTR_MAXREG_COUNT
	.align		4
        /*004c*/ 	.byte	0x03, 0x1b
        /*004e*/ 	.short	0x00ff


	//----- nvinfo : EIATTR_MERCURY_ISA_VERSION
	.align		4
        /*0050*/ 	.byte	0x03, 0x5f
        /*0052*/ 	.short	0x0101


	//----- nvinfo : EIATTR_VRC_CTA_INIT_COUNT
	.align		4
        /*0054*/ 	.byte	0x02, 0x4a
	.zero		1
	.zero		1


	//----- nvinfo : EIATTR_EXIT_INSTR_OFFSETS
	.align		4
        /*0058*/ 	.byte	0x04, 0x1c
        /*005a*/ 	.short	(.L_17 - .L_16)


	//   ....[0]....
.L_16:
        /*005c*/ 	.word	0x00000110


	//----- nvinfo : EIATTR_CBANK_PARAM_SIZE
	.align		4
.L_17:
        /*0060*/ 	.byte	0x03, 0x19
        /*0062*/ 	.short	0x0018


	//----- nvinfo : EIATTR_PARAM_CBANK
	.align		4
        /*0064*/ 	.byte	0x04, 0x0a
        /*0066*/ 	.short	(.L_19 - .L_18)
	.align		4
.L_18:
        /*0068*/ 	.word	index@(.nv.constant0._Z10saxpy_racyifPfS_)
        /*006c*/ 	.short	0x0380
        /*006e*/ 	.short	0x0018


	//----- nvinfo : EIATTR_SW_WAR
	.align		4
.L_19:
        /*0070*/ 	.byte	0x04, 0x36
        /*0072*/ 	.short	(.L_21 - .L_20)
.L_20:
        /*0074*/ 	.word	0x00000008
.L_21:


//--------------------- .nv.callgraph             --------------------------
	.section	.nv.callgraph,"",@"SHT_CUDA_CALLGRAPH"
	.align	4
	.sectionentsize	8
	.align		4
        /*0000*/ 	.word	0x00000000
	.align		4
        /*0004*/ 	.word	0xffffffff
	.align		4
        /*0008*/ 	.word	0x00000000
	.align		4
        /*000c*/ 	.word	0xfffffffe
	.align		4
        /*0010*/ 	.word	0x00000000
	.align		4
        /*0014*/ 	.word	0xfffffffd
	.align		4
        /*0018*/ 	.word	0x00000000
	.align		4
        /*001c*/ 	.word	0xfffffffc


//--------------------- .text._Z10saxpy_racyifPfS_ --------------------------
	.section	.text._Z10saxpy_racyifPfS_,"ax",@progbits
	.align	128
        .global         _Z10saxpy_racyifPfS_
        .type           _Z10saxpy_racyifPfS_,@function
        .size           _Z10saxpy_racyifPfS_,(.L_x_1 - _Z10saxpy_racyifPfS_)
        .other          _Z10saxpy_racyifPfS_,@"STO_CUDA_ENTRY STV_DEFAULT"
_Z10saxpy_racyifPfS_:
.text._Z10saxpy_racyifPfS_:
[----:B------:R-:W-:Y:S01]  /*0000*/  LDC R1, c[0x0][0x37c] ;  /* 0x0000df00ff017b82 */ /* 0x000fe20000000800 */
[----:B------:R-:W0:Y:S07]  /*0010*/  S2R R5, SR_TID.X ;  /* 0x0000000000057919 */ /* 0x000e2e0000002100 */
[----:B------:R-:W0:Y:S01]  /*0020*/  LDC.64 R2, c[0x0][0x388] ;  /* 0x0000e200ff027b82 */ /* 0x000e220000000a00 */
[----:B------:R-:W1:Y:S01]  /*0030*/  LDCU.64 UR4, c[0x0][0x358] ;  /* 0x00006b00ff0477ac */ /* 0x000e620008000a00 */
[----:B0-----:R-:W-:-:S05]  /*0040*/  IMAD.WIDE.U32 R2, R5, 0x4, R2 ;  /* 0x0000000405027825 */ /* 0x001fca00078e0002 */
[----:B-1----:R-:W2:Y:S04]  /*0050*/  LDG.E R0, desc[UR4][R2.64+0x40] ;  /* 0x0000400402007981 */ /* 0x002ea8000c1e1900 */
[----:B------:R-:W2:Y:S04]  /*0060*/  LDG.E R5, desc[UR4][R2.64] ;  /* 0x0000000402057981 */ /* 0x000ea8000c1e1900 */
[----:B------:R-:W3:Y:S04]  /*0070*/  LDG.E R7, desc[UR4][R2.64+0x20] ;  /* 0x0000200402077981 */ /* 0x000ee8000c1e1900 */
[----:B------:R-:W4:Y:S04]  /*0080*/  LDG.E R9, desc[UR4][R2.64+0x10] ;  /* 0x0000100402097981 */ /* 0x000f28000c1e1900 */
[----:B------:R-:W5:Y:S04]  /*0090*/  LDG.E R11, desc[UR4][R2.64+0x8] ;  /* 0x00000804020b7981 */ /* 0x000f68000c1e1900 */
[----:B------:R-:W5:Y:S01]  /*00a0*/  LDG.E R13, desc[UR4][R2.64+0x4] ;  /* 0x00000404020d7981 */ /* 0x000f62000c1e1900 */
[----:B--2---:R-:W-:-:S04]  /*00b0*/  FADD R0, R0, R5 ;  /* 0x0000000500007221 */ /* 0x004fc80000000000 */
[----:B---3--:R-:W-:-:S04]  /*00c0*/  FADD R0, R0, R7 ;  /* 0x0000000700007221 */ /* 0x008fc80000000000 */
[----:B----4-:R-:W-:-:S04]  /*00d0*/  FADD R0, R0, R9 ;  /* 0x0000000900007221 */ /* 0x010fc80000000000 */
[----:B-----5:R-:W-:-:S04]  /*00e0*/  FADD R0, R0, R11 ;  /* 0x0000000b00007221 */ /* 0x020fc80000000000 */
[----:B------:R-:W-:-:S05]  /*00f0*/  FADD R13, R0, R13 ;  /* 0x0000000d000d7221 */ /* 0x000fca0000000000 */
[----:B------:R-:W-:Y:S01]  /*0100*/  STG.E desc[UR4][R2.64], R13 ;  /* 0x0000000d02007986 */ /* 0x000fe2000c101904 */
[----:B------:R-:W-:Y:S05]  /*0110*/  EXIT ;  /* 0x000000000000794d */ /* 0x000fea0003800000 */
.L_x_0:
[----:B------:R-:W-:-:S00]  /*0120*/  BRA `(.L_x_0) ;  /* 0xfffffffc00fc7947 */ /* 0x000fc0000383ffff */
[----:B------:R-:W-:-:S00]  /*0130*/  NOP ;  /* 0x0000000000007918 */ /* 0x000fc00000000000 */
        /* <DEDUP_REMOVED lines=12> */
.L_x_1:


//--------------------- .nv.shared.reserved.0     --------------------------
	.section	.nv.shared.reserved.0,"aw",@nobits
	.weak		__nv_reservedSMEM_offset_0_alias
	.size		__nv_reservedSMEM_offset_0_alias, 0, 64
	.other		__nv_reservedSMEM_offset_0_alias,@"STO_CUDA_RESERVED_SHARED STV_DEFAULT"
__nv_reservedSMEM_offset_0_alias:
	.zero		0
	.zero		64


//--------------------- .nv.constant0._Z10saxpy_racyifPfS_ --------------------------
	.section	.nv.constant0._Z10saxpy_racyifPfS_,"a",@progbits
	.sectionflags	@""
	.align	4
.nv.constant0._Z10saxpy_racyifPfS_:
	.zero		920


//--------------------- SYMBOLS --------------------------

	.type		.nv.reservedSmem.offset0,@object
	.size		.nv.reservedSmem.offset0,0x4
